//
// Generated by NVIDIA NVVM Compiler
//
// Compiler Build ID: CL-36424714
// Cuda compilation tools, release 13.0, V13.0.88
// Based on NVVM 20.0.0
//

.version 9.0
.target sm_100
.address_size 64

	// .globl	_ZN3cub18CUB_300001_SM_10006detail11EmptyKernelIvEEvv
.global .align 1 .b8 _ZN41_INTERNAL_862f42c0_4_k_cu_344cf9c0_2225554cuda3std3__45__cpo5beginE[1];
.global .align 1 .b8 _ZN41_INTERNAL_862f42c0_4_k_cu_344cf9c0_2225554cuda3std3__45__cpo3endE[1];
.global .align 1 .b8 _ZN41_INTERNAL_862f42c0_4_k_cu_344cf9c0_2225554cuda3std3__45__cpo6cbeginE[1];
.global .align 1 .b8 _ZN41_INTERNAL_862f42c0_4_k_cu_344cf9c0_2225554cuda3std3__45__cpo4cendE[1];
.global .align 1 .b8 _ZN41_INTERNAL_862f42c0_4_k_cu_344cf9c0_2225554cuda3std3__45__cpo6rbeginE[1];
.global .align 1 .b8 _ZN41_INTERNAL_862f42c0_4_k_cu_344cf9c0_2225554cuda3std3__45__cpo4rendE[1];
.global .align 1 .b8 _ZN41_INTERNAL_862f42c0_4_k_cu_344cf9c0_2225554cuda3std3__45__cpo7crbeginE[1];
.global .align 1 .b8 _ZN41_INTERNAL_862f42c0_4_k_cu_344cf9c0_2225554cuda3std3__45__cpo5crendE[1];
.global .align 1 .b8 _ZN41_INTERNAL_862f42c0_4_k_cu_344cf9c0_2225554cuda3std3__443_GLOBAL__N__862f42c0_4_k_cu_344cf9c0_2225556ignoreE[1];
.global .align 1 .b8 _ZN41_INTERNAL_862f42c0_4_k_cu_344cf9c0_2225554cuda3std3__419piecewise_constructE[1];
.global .align 1 .b8 _ZN41_INTERNAL_862f42c0_4_k_cu_344cf9c0_2225554cuda3std3__48in_placeE[1];
.global .align 1 .b8 _ZN41_INTERNAL_862f42c0_4_k_cu_344cf9c0_2225554cuda3std3__420unreachable_sentinelE[1];
.global .align 1 .b8 _ZN41_INTERNAL_862f42c0_4_k_cu_344cf9c0_2225554cuda3std3__47nulloptE[1];
.global .align 1 .b8 _ZN41_INTERNAL_862f42c0_4_k_cu_344cf9c0_2225554cuda3std3__48unexpectE[1];
.global .align 1 .b8 _ZN41_INTERNAL_862f42c0_4_k_cu_344cf9c0_2225554cuda3std6ranges3__45__cpo4swapE[1];
.global .align 1 .b8 _ZN41_INTERNAL_862f42c0_4_k_cu_344cf9c0_2225554cuda3std6ranges3__45__cpo9iter_moveE[1];
.global .align 1 .b8 _ZN41_INTERNAL_862f42c0_4_k_cu_344cf9c0_2225554cuda3std6ranges3__45__cpo5beginE[1];
.global .align 1 .b8 _ZN41_INTERNAL_862f42c0_4_k_cu_344cf9c0_2225554cuda3std6ranges3__45__cpo3endE[1];
.global .align 1 .b8 _ZN41_INTERNAL_862f42c0_4_k_cu_344cf9c0_2225554cuda3std6ranges3__45__cpo6cbeginE[1];
.global .align 1 .b8 _ZN41_INTERNAL_862f42c0_4_k_cu_344cf9c0_2225554cuda3std6ranges3__45__cpo4cendE[1];
.global .align 1 .b8 _ZN41_INTERNAL_862f42c0_4_k_cu_344cf9c0_2225554cuda3std6ranges3__45__cpo7advanceE[1];
.global .align 1 .b8 _ZN41_INTERNAL_862f42c0_4_k_cu_344cf9c0_2225554cuda3std6ranges3__45__cpo9iter_swapE[1];
.global .align 1 .b8 _ZN41_INTERNAL_862f42c0_4_k_cu_344cf9c0_2225554cuda3std6ranges3__45__cpo4nextE[1];
.global .align 1 .b8 _ZN41_INTERNAL_862f42c0_4_k_cu_344cf9c0_2225554cuda3std6ranges3__45__cpo4prevE[1];
.global .align 1 .b8 _ZN41_INTERNAL_862f42c0_4_k_cu_344cf9c0_2225554cuda3std6ranges3__45__cpo4dataE[1];
.global .align 1 .b8 _ZN41_INTERNAL_862f42c0_4_k_cu_344cf9c0_2225554cuda3std6ranges3__45__cpo5cdataE[1];
.global .align 1 .b8 _ZN41_INTERNAL_862f42c0_4_k_cu_344cf9c0_2225554cuda3std6ranges3__45__cpo4sizeE[1];
.global .align 1 .b8 _ZN41_INTERNAL_862f42c0_4_k_cu_344cf9c0_2225554cuda3std6ranges3__45__cpo5ssizeE[1];
.global .align 1 .b8 _ZN41_INTERNAL_862f42c0_4_k_cu_344cf9c0_2225554cuda3std6ranges3__45__cpo8distanceE[1];
.global .align 1 .b8 _ZN41_INTERNAL_862f42c0_4_k_cu_344cf9c0_2225556thrust24THRUST_300001_SM_1000_NS6system6detail10sequential3seqE[1];
.global .align 1 .b8 _ZN41_INTERNAL_862f42c0_4_k_cu_344cf9c0_2225556thrust24THRUST_300001_SM_1000_NS12placeholders2_1E[1];
.global .align 1 .b8 _ZN41_INTERNAL_862f42c0_4_k_cu_344cf9c0_2225556thrust24THRUST_300001_SM_1000_NS12placeholders2_2E[1];
.global .align 1 .b8 _ZN41_INTERNAL_862f42c0_4_k_cu_344cf9c0_2225556thrust24THRUST_300001_SM_1000_NS12placeholders2_3E[1];
.global .align 1 .b8 _ZN41_INTERNAL_862f42c0_4_k_cu_344cf9c0_2225556thrust24THRUST_300001_SM_1000_NS12placeholders2_4E[1];
.global .align 1 .b8 _ZN41_INTERNAL_862f42c0_4_k_cu_344cf9c0_2225556thrust24THRUST_300001_SM_1000_NS12placeholders2_5E[1];
.global .align 1 .b8 _ZN41_INTERNAL_862f42c0_4_k_cu_344cf9c0_2225556thrust24THRUST_300001_SM_1000_NS12placeholders2_6E[1];
.global .align 1 .b8 _ZN41_INTERNAL_862f42c0_4_k_cu_344cf9c0_2225556thrust24THRUST_300001_SM_1000_NS12placeholders2_7E[1];
.global .align 1 .b8 _ZN41_INTERNAL_862f42c0_4_k_cu_344cf9c0_2225556thrust24THRUST_300001_SM_1000_NS12placeholders2_8E[1];
.global .align 1 .b8 _ZN41_INTERNAL_862f42c0_4_k_cu_344cf9c0_2225556thrust24THRUST_300001_SM_1000_NS12placeholders2_9E[1];
.global .align 1 .b8 _ZN41_INTERNAL_862f42c0_4_k_cu_344cf9c0_2225556thrust24THRUST_300001_SM_1000_NS12placeholders3_10E[1];

.visible .entry _ZN3cub18CUB_300001_SM_10006detail11EmptyKernelIvEEvv()
{


	ret;

}


// ===== COMPILED SASS (sm_100) =====

	.target	sm_100

	.elftype	@"ET_EXEC"


//--------------------- .note.nv.tkinfo           --------------------------
	.section	.note.nv.tkinfo,"",@"SHT_NOTE"
	.sectionflags	@"SHF_NOTE_NV_TKINFO"
	.tkinfo
        /*0018*/ 	.word	0x00000002
        /*0030*/ 	.string	""
        /*0030*/ 	.string	"ptxas"
        /*0030*/ 	.string	"Cuda compilation tools, release 13.0, V13.0.88"
        /*0030*/ 	.string	"Build cuda_13.0.r13.0/compiler.36424714_0"
        /*0030*/ 	.string	"-arch sm_100 -m 64 "



//--------------------- .note.nv.cuinfo           --------------------------
	.section	.note.nv.cuinfo,"",@"SHT_NOTE"
	.sectionflags	@"SHF_NOTE_NV_CUINFO"
        /*0018*/ 	.short	0x0002
        /*001a*/ 	.short	0x0064
        /*001c*/ 	.short	0x0082
	.zero		2


//--------------------- .nv.info                  --------------------------
	.section	.nv.info,"",@"SHT_CUDA_INFO"
	.align	4


	//----- nvinfo : EIATTR_REGCOUNT
	.align		4
        /*0000*/ 	.byte	0x04, 0x2f
        /*0002*/ 	.short	(.L_41 - .L_40)
	.align		4
.L_40:
        /*0004*/ 	.word	index@(_ZN3cub18CUB_300001_SM_10006detail11EmptyKernelIvEEvv)
        /*0008*/ 	.word	0x00000004


	//----- nvinfo : EIATTR_FRAME_SIZE
	.align		4
.L_41:
        /*000c*/ 	.byte	0x04, 0x11
        /*000e*/ 	.short	(.L_43 - .L_42)
	.align		4
.L_42:
        /*0010*/ 	.word	index@(_ZN3cub18CUB_300001_SM_10006detail11EmptyKernelIvEEvv)
        /*0014*/ 	.word	0x00000000


	//----- nvinfo : EIATTR_MIN_STACK_SIZE
	.align		4
.L_43:
        /*0018*/ 	.byte	0x04, 0x12
        /*001a*/ 	.short	(.L_45 - .L_44)
	.align		4
.L_44:
        /*001c*/ 	.word	index@(_ZN3cub18CUB_300001_SM_10006detail11EmptyKernelIvEEvv)
        /*0020*/ 	.word	0x00000000
.L_45:


//--------------------- .nv.compat                --------------------------
	.section	.nv.compat,"",@"SHT_CUDA_COMPAT_INFO"
	.align	4
        /*0000*/ 	.byte	0x02, 0x09, 0x00, 0x00, 0x02, 0x02, 0x01, 0x00, 0x02, 0x05, 0x05, 0x00, 0x03, 0x07, 0x01, 0x01
        /*0010*/ 	.byte	0x02, 0x03, 0x00, 0x00, 0x02, 0x06, 0x01, 0x00, 0x04, 0x0b, 0x08, 0x00, 0x09, 0x00, 0x00, 0x00
        /*0020*/ 	.byte	0x00, 0x00, 0x00, 0x00


//--------------------- .nv.info._ZN3cub18CUB_300001_SM_10006detail11EmptyKernelIvEEvv --------------------------
	.section	.nv.info._ZN3cub18CUB_300001_SM_10006detail11EmptyKernelIvEEvv,"",@"SHT_CUDA_INFO"
	.sectionflags	@""
	.align	4


	//----- nvinfo : EIATTR_CUDA_API_VERSION
	.align		4
        /*0000*/ 	.byte	0x04, 0x37
        /*0002*/ 	.short	(.L_47 - .L_46)
.L_46:
        /*0004*/ 	.word	0x00000082


	//----- nvinfo : EIATTR_SPARSE_MMA_MASK
	.align		4
.L_47:
        /*0008*/ 	.byte	0x03, 0x50
        /*000a*/ 	.short	0x0000


	//----- nvinfo : EIATTR_MAXREG_COUNT
	.align		4
        /*000c*/ 	.byte	0x03, 0x1b
        /*000e*/ 	.short	0x00ff


	//----- nvinfo : EIATTR_MERCURY_ISA_VERSION
	.align		4
        /*0010*/ 	.byte	0x03, 0x5f
        /*0012*/ 	.short	0x0101


	//----- nvinfo : EIATTR_VRC_CTA_INIT_COUNT
	.align		4
        /*0014*/ 	.byte	0x02, 0x4a
	.zero		1
	.zero		1


	//----- nvinfo : EIATTR_EXIT_INSTR_OFFSETS
	.align		4
        /*0018*/ 	.byte	0x04, 0x1c
        /*001a*/ 	.short	(.L_49 - .L_48)


	//   ....[0]....
.L_48:
        /*001c*/ 	.word	0x00000010


	//----- nvinfo : EIATTR_SW_WAR
	.align		4
.L_49:
        /*0020*/ 	.byte	0x04, 0x36
        /*0022*/ 	.short	(.L_51 - .L_50)
.L_50:
        /*0024*/ 	.word	0x00000008
.L_51:


//--------------------- .nv.callgraph             --------------------------
	.section	.nv.callgraph,"",@"SHT_CUDA_CALLGRAPH"
	.align	4
	.sectionentsize	8
	.align		4
        /*0000*/ 	.word	0x00000000
	.align		4
        /*0004*/ 	.word	0xffffffff
	.align		4
        /*0008*/ 	.word	0x00000000
	.align		4
        /*000c*/ 	.word	0xfffffffe
	.align		4
        /*0010*/ 	.word	0x00000000
	.align		4
        /*0014*/ 	.word	0xfffffffd
	.align		4
        /*0018*/ 	.word	0x00000000
	.align		4
        /*001c*/ 	.word	0xfffffffc


//--------------------- .nv.constant4             --------------------------
	.section	.nv.constant4,"a",@progbits
	.align	8
	.align		8
.nv.constant4:
        /*0000*/ 	.dword	_ZN41_INTERNAL_862f42c0_4_k_cu_344cf9c0_2228934cuda3std3__45__cpo5beginE
	.align		8
        /*0008*/ 	.dword	_ZN41_INTERNAL_862f42c0_4_k_cu_344cf9c0_2228934cuda3std3__45__cpo3endE
	.align		8
        /*0010*/ 	.dword	_ZN41_INTERNAL_862f42c0_4_k_cu_344cf9c0_2228934cuda3std3__45__cpo6cbeginE
	.align		8
        /*0018*/ 	.dword	_ZN41_INTERNAL_862f42c0_4_k_cu_344cf9c0_2228934cuda3std3__45__cpo4cendE
	.align		8
        /*0020*/ 	.dword	_ZN41_INTERNAL_862f42c0_4_k_cu_344cf9c0_2228934cuda3std3__45__cpo6rbeginE
	.align		8
        /*0028*/ 	.dword	_ZN41_INTERNAL_862f42c0_4_k_cu_344cf9c0_2228934cuda3std3__45__cpo4rendE
	.align		8
        /*0030*/ 	.dword	_ZN41_INTERNAL_862f42c0_4_k_cu_344cf9c0_2228934cuda3std3__45__cpo7crbeginE
	.align		8
        /*0038*/ 	.dword	_ZN41_INTERNAL_862f42c0_4_k_cu_344cf9c0_2228934cuda3std3__45__cpo5crendE
	.align		8
        /*0040*/ 	.dword	_ZN41_INTERNAL_862f42c0_4_k_cu_344cf9c0_2228934cuda3std3__443_GLOBAL__N__862f42c0_4_k_cu_344cf9c0_2228936ignoreE
	.align		8
        /*0048*/ 	.dword	_ZN41_INTERNAL_862f42c0_4_k_cu_344cf9c0_2228934cuda3std3__419piecewise_constructE
	.align		8
        /*0050*/ 	.dword	_ZN41_INTERNAL_862f42c0_4_k_cu_344cf9c0_2228934cuda3std3__48in_placeE
	.align		8
        /*0058*/ 	.dword	_ZN41_INTERNAL_862f42c0_4_k_cu_344cf9c0_2228934cuda3std3__420unreachable_sentinelE
	.align		8
        /*0060*/ 	.dword	_ZN41_INTERNAL_862f42c0_4_k_cu_344cf9c0_2228934cuda3std3__47nulloptE
	.align		8
        /*0068*/ 	.dword	_ZN41_INTERNAL_862f42c0_4_k_cu_344cf9c0_2228934cuda3std3__48unexpectE
	.align		8
        /*0070*/ 	.dword	_ZN41_INTERNAL_862f42c0_4_k_cu_344cf9c0_2228934cuda3std6ranges3__45__cpo4swapE
	.align		8
        /*0078*/ 	.dword	_ZN41_INTERNAL_862f42c0_4_k_cu_344cf9c0_2228934cuda3std6ranges3__45__cpo9iter_moveE
	.align		8
        /*0080*/ 	.dword	_ZN41_INTERNAL_862f42c0_4_k_cu_344cf9c0_2228934cuda3std6ranges3__45__cpo5beginE
	.align		8
        /*0088*/ 	.dword	_ZN41_INTERNAL_862f42c0_4_k_cu_344cf9c0_2228934cuda3std6ranges3__45__cpo3endE
	.align		8
        /*0090*/ 	.dword	_ZN41_INTERNAL_862f42c0_4_k_cu_344cf9c0_2228934cuda3std6ranges3__45__cpo6cbeginE
	.align		8
        /*0098*/ 	.dword	_ZN41_INTERNAL_862f42c0_4_k_cu_344cf9c0_2228934cuda3std6ranges3__45__cpo4cendE
	.align		8
        /*00a0*/ 	.dword	_ZN41_INTERNAL_862f42c0_4_k_cu_344cf9c0_2228934cuda3std6ranges3__45__cpo7advanceE
	.align		8
        /*00a8*/ 	.dword	_ZN41_INTERNAL_862f42c0_4_k_cu_344cf9c0_2228934cuda3std6ranges3__45__cpo9iter_swapE
	.align		8
        /*00b0*/ 	.dword	_ZN41_INTERNAL_862f42c0_4_k_cu_344cf9c0_2228934cuda3std6ranges3__45__cpo4nextE
	.align		8
        /*00b8*/ 	.dword	_ZN41_INTERNAL_862f42c0_4_k_cu_344cf9c0_2228934cuda3std6ranges3__45__cpo4prevE
	.align		8
        /*00c0*/ 	.dword	_ZN41_INTERNAL_862f42c0_4_k_cu_344cf9c0_2228934cuda3std6ranges3__45__cpo4dataE
	.align		8
        /*00c8*/ 	.dword	_ZN41_INTERNAL_862f42c0_4_k_cu_344cf9c0_2228934cuda3std6ranges3__45__cpo5cdataE
	.align		8
        /*00d0*/ 	.dword	_ZN41_INTERNAL_862f42c0_4_k_cu_344cf9c0_2228934cuda3std6ranges3__45__cpo4sizeE
	.align		8
        /*00d8*/ 	.dword	_ZN41_INTERNAL_862f42c0_4_k_cu_344cf9c0_2228934cuda3std6ranges3__45__cpo5ssizeE
	.align		8
        /*00e0*/ 	.dword	_ZN41_INTERNAL_862f42c0_4_k_cu_344cf9c0_2228934cuda3std6ranges3__45__cpo8distanceE
	.align		8
        /*00e8*/ 	.dword	_ZN41_INTERNAL_862f42c0_4_k_cu_344cf9c0_2228936thrust24THRUST_300001_SM_1000_NS6system6detail10sequential3seqE
	.align		8
        /*00f0*/ 	.dword	_ZN41_INTERNAL_862f42c0_4_k_cu_344cf9c0_2228936thrust24THRUST_300001_SM_1000_NS12placeholders2_1E
	.align		8
        /*00f8*/ 	.dword	_ZN41_INTERNAL_862f42c0_4_k_cu_344cf9c0_2228936thrust24THRUST_300001_SM_1000_NS12placeholders2_2E
	.align		8
        /*0100*/ 	.dword	_ZN41_INTERNAL_862f42c0_4_k_cu_344cf9c0_2228936thrust24THRUST_300001_SM_1000_NS12placeholders2_3E
	.align		8
        /*0108*/ 	.dword	_ZN41_INTERNAL_862f42c0_4_k_cu_344cf9c0_2228936thrust24THRUST_300001_SM_1000_NS12placeholders2_4E
	.align		8
        /*0110*/ 	.dword	_ZN41_INTERNAL_862f42c0_4_k_cu_344cf9c0_2228936thrust24THRUST_300001_SM_1000_NS12placeholders2_5E
	.align		8
        /*0118*/ 	.dword	_ZN41_INTERNAL_862f42c0_4_k_cu_344cf9c0_2228936thrust24THRUST_300001_SM_1000_NS12placeholders2_6E
	.align		8
        /*0120*/ 	.dword	_ZN41_INTERNAL_862f42c0_4_k_cu_344cf9c0_2228936thrust24THRUST_300001_SM_1000_NS12placeholders2_7E
	.align		8
        /*0128*/ 	.dword	_ZN41_INTERNAL_862f42c0_4_k_cu_344cf9c0_2228936thrust24THRUST_300001_SM_1000_NS12placeholders2_8E
	.align		8
        /*0130*/ 	.dword	_ZN41_INTERNAL_862f42c0_4_k_cu_344cf9c0_2228936thrust24THRUST_300001_SM_1000_NS12placeholders2_9E
	.align		8
        /*0138*/ 	.dword	_ZN41_INTERNAL_862f42c0_4_k_cu_344cf9c0_2228936thrust24THRUST_300001_SM_1000_NS12placeholders3_10E


//--------------------- .text._ZN3cub18CUB_300001_SM_10006detail11EmptyKernelIvEEvv --------------------------
	.section	.text._ZN3cub18CUB_300001_SM_10006detail11EmptyKernelIvEEvv,"ax",@progbits
	.align	128
        .global         _ZN3cub18CUB_300001_SM_10006detail11EmptyKernelIvEEvv
        .type           _ZN3cub18CUB_300001_SM_10006detail11EmptyKernelIvEEvv,@function
        .size           _ZN3cub18CUB_300001_SM_10006detail11EmptyKernelIvEEvv,(.L_x_1 - _ZN3cub18CUB_300001_SM_10006detail11EmptyKernelIvEEvv)
        .other          _ZN3cub18CUB_300001_SM_10006detail11EmptyKernelIvEEvv,@"STO_CUDA_ENTRY STV_DEFAULT"
_ZN3cub18CUB_300001_SM_10006detail11EmptyKernelIvEEvv:
.text._ZN3cub18CUB_300001_SM_10006detail11EmptyKernelIvEEvv:
[----:B------:R-:W-:Y:S01]  /*0000*/  LDC R1, c[0x0][0x37c] ;  /* 0x0000df00ff017b82 */ /* 0x000fe20000000800 */
[----:B------:R-:W-:Y:S05]  /*0010*/  EXIT ;  /* 0x000000000000794d */ /* 0x000fea0003800000 */
.L_x_0:
[----:B------:R-:W-:-:S00]  /*0020*/  BRA `(.L_x_0) ;  /* 0xfffffffc00fc7947 */ /* 0x000fc0000383ffff */
[----:B------:R-:W-:-:S00]  /*0030*/  NOP ;  /* 0x0000000000007918 */ /* 0x000fc00000000000 */
        /* <DEDUP_REMOVED lines=12> */
.L_x_1:


//--------------------- .nv.shared.reserved.0     --------------------------
	.section	.nv.shared.reserved.0,"aw",@nobits
	.weak		__nv_reservedSMEM_offset_0_alias
	.size		__nv_reservedSMEM_offset_0_alias, 0, 64
	.other		__nv_reservedSMEM_offset_0_alias,@"STO_CUDA_RESERVED_SHARED STV_DEFAULT"
__nv_reservedSMEM_offset_0_alias:
	.zero		0
	.zero		64


//--------------------- .nv.global                --------------------------
	.section	.nv.global,"aw",@nobits
.nv.global:
	.type		_ZN41_INTERNAL_862f42c0_4_k_cu_344cf9c0_2228936thrust24THRUST_300001_SM_1000_NS12placeholders2_5E,@object
	.size		_ZN41_INTERNAL_862f42c0_4_k_cu_344cf9c0_2228936thrust24THRUST_300001_SM_1000_NS12placeholders2_5E,(_ZN41_INTERNAL_862f42c0_4_k_cu_344cf9c0_2228934cuda3std3__45__cpo6cbeginE - _ZN41_INTERNAL_862f42c0_4_k_cu_344cf9c0_2228936thrust24THRUST_300001_SM_1000_NS12placeholders2_5E)
_ZN41_INTERNAL_862f42c0_4_k_cu_344cf9c0_2228936thrust24THRUST_300001_SM_1000_NS12placeholders2_5E:
	.zero		1
	.type		_ZN41_INTERNAL_862f42c0_4_k_cu_344cf9c0_2228934cuda3std3__45__cpo6cbeginE,@object
	.size		_ZN41_INTERNAL_862f42c0_4_k_cu_344cf9c0_2228934cuda3std3__45__cpo6cbeginE,(_ZN41_INTERNAL_862f42c0_4_k_cu_344cf9c0_2228934cuda3std6ranges3__45__cpo6cbeginE - _ZN41_INTERNAL_862f42c0_4_k_cu_344cf9c0_2228934cuda3std3__45__cpo6cbeginE)
_ZN41_INTERNAL_862f42c0_4_k_cu_344cf9c0_2228934cuda3std3__45__cpo6cbeginE:
	.zero		1
	.type		_ZN41_INTERNAL_862f42c0_4_k_cu_344cf9c0_2228934cuda3std6ranges3__45__cpo6cbeginE,@object
	.size		_ZN41_INTERNAL_862f42c0_4_k_cu_344cf9c0_2228934cuda3std6ranges3__45__cpo6cbeginE,(_ZN41_INTERNAL_862f42c0_4_k_cu_344cf9c0_2228934cuda3std3__48in_placeE - _ZN41_INTERNAL_862f42c0_4_k_cu_344cf9c0_2228934cuda3std6ranges3__45__cpo6cbeginE)
_ZN41_INTERNAL_862f42c0_4_k_cu_344cf9c0_2228934cuda3std6ranges3__45__cpo6cbeginE:
	.zero		1
	.type		_ZN41_INTERNAL_862f42c0_4_k_cu_344cf9c0_2228934cuda3std3__48in_placeE,@object
	.size		_ZN41_INTERNAL_862f42c0_4_k_cu_344cf9c0_2228934cuda3std3__48in_placeE,(_ZN41_INTERNAL_862f42c0_4_k_cu_344cf9c0_2228934cuda3std6ranges3__45__cpo4sizeE - _ZN41_INTERNAL_862f42c0_4_k_cu_344cf9c0_2228934cuda3std3__48in_placeE)
_ZN41_INTERNAL_862f42c0_4_k_cu_344cf9c0_2228934cuda3std3__48in_placeE:
	.zero		1
	.type		_ZN41_INTERNAL_862f42c0_4_k_cu_344cf9c0_2228934cuda3std6ranges3__45__cpo4sizeE,@object
	.size		_ZN41_INTERNAL_862f42c0_4_k_cu_344cf9c0_2228934cuda3std6ranges3__45__cpo4sizeE,(_ZN41_INTERNAL_862f42c0_4_k_cu_344cf9c0_2228936thrust24THRUST_300001_SM_1000_NS12placeholders2_9E - _ZN41_INTERNAL_862f42c0_4_k_cu_344cf9c0_2228934cuda3std6ranges3__45__cpo4sizeE)
_ZN41_INTERNAL_862f42c0_4_k_cu_344cf9c0_2228934cuda3std6ranges3__45__cpo4sizeE:
	.zero		1
	.type		_ZN41_INTERNAL_862f42c0_4_k_cu_344cf9c0_2228936thrust24THRUST_300001_SM_1000_NS12placeholders2_9E,@object
	.size		_ZN41_INTERNAL_862f42c0_4_k_cu_344cf9c0_2228936thrust24THRUST_300001_SM_1000_NS12placeholders2_9E,(_ZN41_INTERNAL_862f42c0_4_k_cu_344cf9c0_2228934cuda3std3__45__cpo7crbeginE - _ZN41_INTERNAL_862f42c0_4_k_cu_344cf9c0_2228936thrust24THRUST_300001_SM_1000_NS12placeholders2_9E)
_ZN41_INTERNAL_862f42c0_4_k_cu_344cf9c0_2228936thrust24THRUST_300001_SM_1000_NS12placeholders2_9E:
	.zero		1
	.type		_ZN41_INTERNAL_862f42c0_4_k_cu_344cf9c0_2228934cuda3std3__45__cpo7crbeginE,@object
	.size		_ZN41_INTERNAL_862f42c0_4_k_cu_344cf9c0_2228934cuda3std3__45__cpo7crbeginE,(_ZN41_INTERNAL_862f42c0_4_k_cu_344cf9c0_2228934cuda3std6ranges3__45__cpo4nextE - _ZN41_INTERNAL_862f42c0_4_k_cu_344cf9c0_2228934cuda3std3__45__cpo7crbeginE)
_ZN41_INTERNAL_862f42c0_4_k_cu_344cf9c0_2228934cuda3std3__45__cpo7crbeginE:
	.zero		1
	.type		_ZN41_INTERNAL_862f42c0_4_k_cu_344cf9c0_2228934cuda3std6ranges3__45__cpo4nextE,@object
	.size		_ZN41_INTERNAL_862f42c0_4_k_cu_344cf9c0_2228934cuda3std6ranges3__45__cpo4nextE,(_ZN41_INTERNAL_862f42c0_4_k_cu_344cf9c0_2228934cuda3std6ranges3__45__cpo4swapE - _ZN41_INTERNAL_862f42c0_4_k_cu_344cf9c0_2228934cuda3std6ranges3__45__cpo4nextE)
_ZN41_INTERNAL_862f42c0_4_k_cu_344cf9c0_2228934cuda3std6ranges3__45__cpo4nextE:
	.zero		1
	.type		_ZN41_INTERNAL_862f42c0_4_k_cu_344cf9c0_2228934cuda3std6ranges3__45__cpo4swapE,@object
	.size		_ZN41_INTERNAL_862f42c0_4_k_cu_344cf9c0_2228934cuda3std6ranges3__45__cpo4swapE,(_ZN41_INTERNAL_862f42c0_4_k_cu_344cf9c0_2228936thrust24THRUST_300001_SM_1000_NS12placeholders2_1E - _ZN41_INTERNAL_862f42c0_4_k_cu_344cf9c0_2228934cuda3std6ranges3__45__cpo4swapE)
_ZN41_INTERNAL_862f42c0_4_k_cu_344cf9c0_2228934cuda3std6ranges3__45__cpo4swapE:
	.zero		1
	.type		_ZN41_INTERNAL_862f42c0_4_k_cu_344cf9c0_2228936thrust24THRUST_300001_SM_1000_NS12placeholders2_1E,@object
	.size		_ZN41_INTERNAL_862f42c0_4_k_cu_344cf9c0_2228936thrust24THRUST_300001_SM_1000_NS12placeholders2_1E,(_ZN41_INTERNAL_862f42c0_4_k_cu_344cf9c0_2228936thrust24THRUST_300001_SM_1000_NS12placeholders2_3E - _ZN41_INTERNAL_862f42c0_4_k_cu_344cf9c0_2228936thrust24THRUST_300001_SM_1000_NS12placeholders2_1E)
_ZN41_INTERNAL_862f42c0_4_k_cu_344cf9c0_2228936thrust24THRUST_300001_SM_1000_NS12placeholders2_1E:
	.zero		1
	.type		_ZN41_INTERNAL_862f42c0_4_k_cu_344cf9c0_2228936thrust24THRUST_300001_SM_1000_NS12placeholders2_3E,@object
	.size		_ZN41_INTERNAL_862f42c0_4_k_cu_344cf9c0_2228936thrust24THRUST_300001_SM_1000_NS12placeholders2_3E,(_ZN41_INTERNAL_862f42c0_4_k_cu_344cf9c0_2228934cuda3std3__45__cpo5beginE - _ZN41_INTERNAL_862f42c0_4_k_cu_344cf9c0_2228936thrust24THRUST_300001_SM_1000_NS12placeholders2_3E)
_ZN41_INTERNAL_862f42c0_4_k_cu_344cf9c0_2228936thrust24THRUST_300001_SM_1000_NS12placeholders2_3E:
	.zero		1
	.type		_ZN41_INTERNAL_862f42c0_4_k_cu_344cf9c0_2228934cuda3std3__45__cpo5beginE,@object
	.size		_ZN41_INTERNAL_862f42c0_4_k_cu_344cf9c0_2228934cuda3std3__45__cpo5beginE,(_ZN41_INTERNAL_862f42c0_4_k_cu_344cf9c0_2228934cuda3std6ranges3__45__cpo5beginE - _ZN41_INTERNAL_862f42c0_4_k_cu_344cf9c0_2228934cuda3std3__45__cpo5beginE)
_ZN41_INTERNAL_862f42c0_4_k_cu_344cf9c0_2228934cuda3std3__45__cpo5beginE:
	.zero		1
	.type		_ZN41_INTERNAL_862f42c0_4_k_cu_344cf9c0_2228934cuda3std6ranges3__45__cpo5beginE,@object
	.size		_ZN41_INTERNAL_862f42c0_4_k_cu_344cf9c0_2228934cuda3std6ranges3__45__cpo5beginE,(_ZN41_INTERNAL_862f42c0_4_k_cu_344cf9c0_2228934cuda3std3__443_GLOBAL__N__862f42c0_4_k_cu_344cf9c0_2228936ignoreE - _ZN41_INTERNAL_862f42c0_4_k_cu_344cf9c0_2228934cuda3std6ranges3__45__cpo5beginE)
_ZN41_INTERNAL_862f42c0_4_k_cu_344cf9c0_2228934cuda3std6ranges3__45__cpo5beginE:
	.zero		1
	.type		_ZN41_INTERNAL_862f42c0_4_k_cu_344cf9c0_2228934cuda3std3__443_GLOBAL__N__862f42c0_4_k_cu_344cf9c0_2228936ignoreE,@object
	.size		_ZN41_INTERNAL_862f42c0_4_k_cu_344cf9c0_2228934cuda3std3__443_GLOBAL__N__862f42c0_4_k_cu_344cf9c0_2228936ignoreE,(_ZN41_INTERNAL_862f42c0_4_k_cu_344cf9c0_2228934cuda3std6ranges3__45__cpo4dataE - _ZN41_INTERNAL_862f42c0_4_k_cu_344cf9c0_2228934cuda3std3__443_GLOBAL__N__862f42c0_4_k_cu_344cf9c0_2228936ignoreE)
_ZN41_INTERNAL_862f42c0_4_k_cu_344cf9c0_2228934cuda3std3__443_GLOBAL__N__862f42c0_4_k_cu_344cf9c0_2228936ignoreE:
	.zero		1
	.type		_ZN41_INTERNAL_862f42c0_4_k_cu_344cf9c0_2228934cuda3std6ranges3__45__cpo4dataE,@object
	.size		_ZN41_INTERNAL_862f42c0_4_k_cu_344cf9c0_2228934cuda3std6ranges3__45__cpo4dataE,(_ZN41_INTERNAL_862f42c0_4_k_cu_344cf9c0_2228936thrust24THRUST_300001_SM_1000_NS12placeholders2_7E - _ZN41_INTERNAL_862f42c0_4_k_cu_344cf9c0_2228934cuda3std6ranges3__45__cpo4dataE)
_ZN41_INTERNAL_862f42c0_4_k_cu_344cf9c0_2228934cuda3std6ranges3__45__cpo4dataE:
	.zero		1
	.type		_ZN41_INTERNAL_862f42c0_4_k_cu_344cf9c0_2228936thrust24THRUST_300001_SM_1000_NS12placeholders2_7E,@object
	.size		_ZN41_INTERNAL_862f42c0_4_k_cu_344cf9c0_2228936thrust24THRUST_300001_SM_1000_NS12placeholders2_7E,(_ZN41_INTERNAL_862f42c0_4_k_cu_344cf9c0_2228934cuda3std3__45__cpo6rbeginE - _ZN41_INTERNAL_862f42c0_4_k_cu_344cf9c0_2228936thrust24THRUST_300001_SM_1000_NS12placeholders2_7E)
_ZN41_INTERNAL_862f42c0_4_k_cu_344cf9c0_2228936thrust24THRUST_300001_SM_1000_NS12placeholders2_7E:
	.zero		1
	.type		_ZN41_INTERNAL_862f42c0_4_k_cu_344cf9c0_2228934cuda3std3__45__cpo6rbeginE,@object
	.size		_ZN41_INTERNAL_862f42c0_4_k_cu_344cf9c0_2228934cuda3std3__45__cpo6rbeginE,(_ZN41_INTERNAL_862f42c0_4_k_cu_344cf9c0_2228934cuda3std6ranges3__45__cpo7advanceE - _ZN41_INTERNAL_862f42c0_4_k_cu_344cf9c0_2228934cuda3std3__45__cpo6rbeginE)
_ZN41_INTERNAL_862f42c0_4_k_cu_344cf9c0_2228934cuda3std3__45__cpo6rbeginE:
	.zero		1
	.type		_ZN41_INTERNAL_862f42c0_4_k_cu_344cf9c0_2228934cuda3std6ranges3__45__cpo7advanceE,@object
	.size		_ZN41_INTERNAL_862f42c0_4_k_cu_344cf9c0_2228934cuda3std6ranges3__45__cpo7advanceE,(_ZN41_INTERNAL_862f42c0_4_k_cu_344cf9c0_2228934cuda3std3__47nulloptE - _ZN41_INTERNAL_862f42c0_4_k_cu_344cf9c0_2228934cuda3std6ranges3__45__cpo7advanceE)
_ZN41_INTERNAL_862f42c0_4_k_cu_344cf9c0_2228934cuda3std6ranges3__45__cpo7advanceE:
	.zero		1
	.type		_ZN41_INTERNAL_862f42c0_4_k_cu_344cf9c0_2228934cuda3std3__47nulloptE,@object
	.size		_ZN41_INTERNAL_862f42c0_4_k_cu_344cf9c0_2228934cuda3std3__47nulloptE,(_ZN41_INTERNAL_862f42c0_4_k_cu_344cf9c0_2228934cuda3std6ranges3__45__cpo8distanceE - _ZN41_INTERNAL_862f42c0_4_k_cu_344cf9c0_2228934cuda3std3__47nulloptE)
_ZN41_INTERNAL_862f42c0_4_k_cu_344cf9c0_2228934cuda3std3__47nulloptE:
	.zero		1
	.type		_ZN41_INTERNAL_862f42c0_4_k_cu_344cf9c0_2228934cuda3std6ranges3__45__cpo8distanceE,@object
	.size		_ZN41_INTERNAL_862f42c0_4_k_cu_344cf9c0_2228934cuda3std6ranges3__45__cpo8distanceE,(_ZN41_INTERNAL_862f42c0_4_k_cu_344cf9c0_2228936thrust24THRUST_300001_SM_1000_NS12placeholders2_6E - _ZN41_INTERNAL_862f42c0_4_k_cu_344cf9c0_2228934cuda3std6ranges3__45__cpo8distanceE)
_ZN41_INTERNAL_862f42c0_4_k_cu_344cf9c0_2228934cuda3std6ranges3__45__cpo8distanceE:
	.zero		1
	.type		_ZN41_INTERNAL_862f42c0_4_k_cu_344cf9c0_2228936thrust24THRUST_300001_SM_1000_NS12placeholders2_6E,@object
	.size		_ZN41_INTERNAL_862f42c0_4_k_cu_344cf9c0_2228936thrust24THRUST_300001_SM_1000_NS12placeholders2_6E,(_ZN41_INTERNAL_862f42c0_4_k_cu_344cf9c0_2228934cuda3std3__45__cpo4cendE - _ZN41_INTERNAL_862f42c0_4_k_cu_344cf9c0_2228936thrust24THRUST_300001_SM_1000_NS12placeholders2_6E)
_ZN41_INTERNAL_862f42c0_4_k_cu_344cf9c0_2228936thrust24THRUST_300001_SM_1000_NS12placeholders2_6E:
	.zero		1
	.type		_ZN41_INTERNAL_862f42c0_4_k_cu_344cf9c0_2228934cuda3std3__45__cpo4cendE,@object
	.size		_ZN41_INTERNAL_862f42c0_4_k_cu_344cf9c0_2228934cuda3std3__45__cpo4cendE,(_ZN41_INTERNAL_862f42c0_4_k_cu_344cf9c0_2228934cuda3std6ranges3__45__cpo4cendE - _ZN41_INTERNAL_862f42c0_4_k_cu_344cf9c0_2228934cuda3std3__45__cpo4cendE)
_ZN41_INTERNAL_862f42c0_4_k_cu_344cf9c0_2228934cuda3std3__45__cpo4cendE:
	.zero		1
	.type		_ZN41_INTERNAL_862f42c0_4_k_cu_344cf9c0_2228934cuda3std6ranges3__45__cpo4cendE,@object
	.size		_ZN41_INTERNAL_862f42c0_4_k_cu_344cf9c0_2228934cuda3std6ranges3__45__cpo4cendE,(_ZN41_INTERNAL_862f42c0_4_k_cu_344cf9c0_2228934cuda3std3__420unreachable_sentinelE - _ZN41_INTERNAL_862f42c0_4_k_cu_344cf9c0_2228934cuda3std6ranges3__45__cpo4cendE)
_ZN41_INTERNAL_862f42c0_4_k_cu_344cf9c0_2228934cuda3std6ranges3__45__cpo4cendE:
	.zero		1
	.type		_ZN41_INTERNAL_862f42c0_4_k_cu_344cf9c0_2228934cuda3std3__420unreachable_sentinelE,@object
	.size		_ZN41_INTERNAL_862f42c0_4_k_cu_344cf9c0_2228934cuda3std3__420unreachable_sentinelE,(_ZN41_INTERNAL_862f42c0_4_k_cu_344cf9c0_2228934cuda3std6ranges3__45__cpo5ssizeE - _ZN41_INTERNAL_862f42c0_4_k_cu_344cf9c0_2228934cuda3std3__420unreachable_sentinelE)
_ZN41_INTERNAL_862f42c0_4_k_cu_344cf9c0_2228934cuda3std3__420unreachable_sentinelE:
	.zero		1
	.type		_ZN41_INTERNAL_862f42c0_4_k_cu_344cf9c0_2228934cuda3std6ranges3__45__cpo5ssizeE,@object
	.size		_ZN41_INTERNAL_862f42c0_4_k_cu_344cf9c0_2228934cuda3std6ranges3__45__cpo5ssizeE,(_ZN41_INTERNAL_862f42c0_4_k_cu_344cf9c0_2228936thrust24THRUST_300001_SM_1000_NS12placeholders3_10E - _ZN41_INTERNAL_862f42c0_4_k_cu_344cf9c0_2228934cuda3std6ranges3__45__cpo5ssizeE)
_ZN41_INTERNAL_862f42c0_4_k_cu_344cf9c0_2228934cuda3std6ranges3__45__cpo5ssizeE:
	.zero		1
	.type		_ZN41_INTERNAL_862f42c0_4_k_cu_344cf9c0_2228936thrust24THRUST_300001_SM_1000_NS12placeholders3_10E,@object
	.size		_ZN41_INTERNAL_862f42c0_4_k_cu_344cf9c0_2228936thrust24THRUST_300001_SM_1000_NS12placeholders3_10E,(_ZN41_INTERNAL_862f42c0_4_k_cu_344cf9c0_2228934cuda3std3__45__cpo5crendE - _ZN41_INTERNAL_862f42c0_4_k_cu_344cf9c0_2228936thrust24THRUST_300001_SM_1000_NS12placeholders3_10E)
_ZN41_INTERNAL_862f42c0_4_k_cu_344cf9c0_2228936thrust24THRUST_300001_SM_1000_NS12placeholders3_10E:
	.zero		1
	.type		_ZN41_INTERNAL_862f42c0_4_k_cu_344cf9c0_2228934cuda3std3__45__cpo5crendE,@object
	.size		_ZN41_INTERNAL_862f42c0_4_k_cu_344cf9c0_2228934cuda3std3__45__cpo5crendE,(_ZN41_INTERNAL_862f42c0_4_k_cu_344cf9c0_2228934cuda3std6ranges3__45__cpo4prevE - _ZN41_INTERNAL_862f42c0_4_k_cu_344cf9c0_2228934cuda3std3__45__cpo5crendE)
_ZN41_INTERNAL_862f42c0_4_k_cu_344cf9c0_2228934cuda3std3__45__cpo5crendE:
	.zero		1
	.type		_ZN41_INTERNAL_862f42c0_4_k_cu_344cf9c0_2228934cuda3std6ranges3__45__cpo4prevE,@object
	.size		_ZN41_INTERNAL_862f42c0_4_k_cu_344cf9c0_2228934cuda3std6ranges3__45__cpo4prevE,(_ZN41_INTERNAL_862f42c0_4_k_cu_344cf9c0_2228934cuda3std6ranges3__45__cpo9iter_moveE - _ZN41_INTERNAL_862f42c0_4_k_cu_344cf9c0_2228934cuda3std6ranges3__45__cpo4prevE)
_ZN41_INTERNAL_862f42c0_4_k_cu_344cf9c0_2228934cuda3std6ranges3__45__cpo4prevE:
	.zero		1
	.type		_ZN41_INTERNAL_862f42c0_4_k_cu_344cf9c0_2228934cuda3std6ranges3__45__cpo9iter_moveE,@object
	.size		_ZN41_INTERNAL_862f42c0_4_k_cu_344cf9c0_2228934cuda3std6ranges3__45__cpo9iter_moveE,(_ZN41_INTERNAL_862f42c0_4_k_cu_344cf9c0_2228936thrust24THRUST_300001_SM_1000_NS12placeholders2_2E - _ZN41_INTERNAL_862f42c0_4_k_cu_344cf9c0_2228934cuda3std6ranges3__45__cpo9iter_moveE)
_ZN41_INTERNAL_862f42c0_4_k_cu_344cf9c0_2228934cuda3std6ranges3__45__cpo9iter_moveE:
	.zero		1
	.type		_ZN41_INTERNAL_862f42c0_4_k_cu_344cf9c0_2228936thrust24THRUST_300001_SM_1000_NS12placeholders2_2E,@object
	.size		_ZN41_INTERNAL_862f42c0_4_k_cu_344cf9c0_2228936thrust24THRUST_300001_SM_1000_NS12placeholders2_2E,(_ZN41_INTERNAL_862f42c0_4_k_cu_344cf9c0_2228936thrust24THRUST_300001_SM_1000_NS12placeholders2_4E - _ZN41_INTERNAL_862f42c0_4_k_cu_344cf9c0_2228936thrust24THRUST_300001_SM_1000_NS12placeholders2_2E)
_ZN41_INTERNAL_862f42c0_4_k_cu_344cf9c0_2228936thrust24THRUST_300001_SM_1000_NS12placeholders2_2E:
	.zero		1
	.type		_ZN41_INTERNAL_862f42c0_4_k_cu_344cf9c0_2228936thrust24THRUST_300001_SM_1000_NS12placeholders2_4E,@object
	.size		_ZN41_INTERNAL_862f42c0_4_k_cu_344cf9c0_2228936thrust24THRUST_300001_SM_1000_NS12placeholders2_4E,(_ZN41_INTERNAL_862f42c0_4_k_cu_344cf9c0_2228934cuda3std3__45__cpo3endE - _ZN41_INTERNAL_862f42c0_4_k_cu_344cf9c0_2228936thrust24THRUST_300001_SM_1000_NS12placeholders2_4E)
_ZN41_INTERNAL_862f42c0_4_k_cu_344cf9c0_2228936thrust24THRUST_300001_SM_1000_NS12placeholders2_4E:
	.zero		1
	.type		_ZN41_INTERNAL_862f42c0_4_k_cu_344cf9c0_2228934cuda3std3__45__cpo3endE,@object
	.size		_ZN41_INTERNAL_862f42c0_4_k_cu_344cf9c0_2228934cuda3std3__45__cpo3endE,(_ZN41_INTERNAL_862f42c0_4_k_cu_344cf9c0_2228934cuda3std6ranges3__45__cpo3endE - _ZN41_INTERNAL_862f42c0_4_k_cu_344cf9c0_2228934cuda3std3__45__cpo3endE)
_ZN41_INTERNAL_862f42c0_4_k_cu_344cf9c0_2228934cuda3std3__45__cpo3endE:
	.zero		1
	.type		_ZN41_INTERNAL_862f42c0_4_k_cu_344cf9c0_2228934cuda3std6ranges3__45__cpo3endE,@object
	.size		_ZN41_INTERNAL_862f42c0_4_k_cu_344cf9c0_2228934cuda3std6ranges3__45__cpo3endE,(_ZN41_INTERNAL_862f42c0_4_k_cu_344cf9c0_2228934cuda3std3__419piecewise_constructE - _ZN41_INTERNAL_862f42c0_4_k_cu_344cf9c0_2228934cuda3std6ranges3__45__cpo3endE)
_ZN41_INTERNAL_862f42c0_4_k_cu_344cf9c0_2228934cuda3std6ranges3__45__cpo3endE:
	.zero		1
	.type		_ZN41_INTERNAL_862f42c0_4_k_cu_344cf9c0_2228934cuda3std3__419piecewise_constructE,@object
	.size		_ZN41_INTERNAL_862f42c0_4_k_cu_344cf9c0_2228934cuda3std3__419piecewise_constructE,(_ZN41_INTERNAL_862f42c0_4_k_cu_344cf9c0_2228934cuda3std6ranges3__45__cpo5cdataE - _ZN41_INTERNAL_862f42c0_4_k_cu_344cf9c0_2228934cuda3std3__419piecewise_constructE)
_ZN41_INTERNAL_862f42c0_4_k_cu_344cf9c0_2228934cuda3std3__419piecewise_constructE:
	.zero		1
	.type		_ZN41_INTERNAL_862f42c0_4_k_cu_344cf9c0_2228934cuda3std6ranges3__45__cpo5cdataE,@object
	.size		_ZN41_INTERNAL_862f42c0_4_k_cu_344cf9c0_2228934cuda3std6ranges3__45__cpo5cdataE,(_ZN41_INTERNAL_862f42c0_4_k_cu_344cf9c0_2228936thrust24THRUST_300001_SM_1000_NS12placeholders2_8E - _ZN41_INTERNAL_862f42c0_4_k_cu_344cf9c0_2228934cuda3std6ranges3__45__cpo5cdataE)
_ZN41_INTERNAL_862f42c0_4_k_cu_344cf9c0_2228934cuda3std6ranges3__45__cpo5cdataE:
	.zero		1
	.type		_ZN41_INTERNAL_862f42c0_4_k_cu_344cf9c0_2228936thrust24THRUST_300001_SM_1000_NS12placeholders2_8E,@object
	.size		_ZN41_INTERNAL_862f42c0_4_k_cu_344cf9c0_2228936thrust24THRUST_300001_SM_1000_NS12placeholders2_8E,(_ZN41_INTERNAL_862f42c0_4_k_cu_344cf9c0_2228934cuda3std3__45__cpo4rendE - _ZN41_INTERNAL_862f42c0_4_k_cu_344cf9c0_2228936thrust24THRUST_300001_SM_1000_NS12placeholders2_8E)
_ZN41_INTERNAL_862f42c0_4_k_cu_344cf9c0_2228936thrust24THRUST_300001_SM_1000_NS12placeholders2_8E:
	.zero		1
	.type		_ZN41_INTERNAL_862f42c0_4_k_cu_344cf9c0_2228934cuda3std3__45__cpo4rendE,@object
	.size		_ZN41_INTERNAL_862f42c0_4_k_cu_344cf9c0_2228934cuda3std3__45__cpo4rendE,(_ZN41_INTERNAL_862f42c0_4_k_cu_344cf9c0_2228934cuda3std6ranges3__45__cpo9iter_swapE - _ZN41_INTERNAL_862f42c0_4_k_cu_344cf9c0_2228934cuda3std3__45__cpo4rendE)
_ZN41_INTERNAL_862f42c0_4_k_cu_344cf9c0_2228934cuda3std3__45__cpo4rendE:
	.zero		1
	.type		_ZN41_INTERNAL_862f42c0_4_k_cu_344cf9c0_2228934cuda3std6ranges3__45__cpo9iter_swapE,@object
	.size		_ZN41_INTERNAL_862f42c0_4_k_cu_344cf9c0_2228934cuda3std6ranges3__45__cpo9iter_swapE,(_ZN41_INTERNAL_862f42c0_4_k_cu_344cf9c0_2228934cuda3std3__48unexpectE - _ZN41_INTERNAL_862f42c0_4_k_cu_344cf9c0_2228934cuda3std6ranges3__45__cpo9iter_swapE)
_ZN41_INTERNAL_862f42c0_4_k_cu_344cf9c0_2228934cuda3std6ranges3__45__cpo9iter_swapE:
	.zero		1
	.type		_ZN41_INTERNAL_862f42c0_4_k_cu_344cf9c0_2228934cuda3std3__48unexpectE,@object
	.size		_ZN41_INTERNAL_862f42c0_4_k_cu_344cf9c0_2228934cuda3std3__48unexpectE,(_ZN41_INTERNAL_862f42c0_4_k_cu_344cf9c0_2228936thrust24THRUST_300001_SM_1000_NS6system6detail10sequential3seqE - _ZN41_INTERNAL_862f42c0_4_k_cu_344cf9c0_2228934cuda3std3__48unexpectE)
_ZN41_INTERNAL_862f42c0_4_k_cu_344cf9c0_2228934cuda3std3__48unexpectE:
	.zero		1
	.type		_ZN41_INTERNAL_862f42c0_4_k_cu_344cf9c0_2228936thrust24THRUST_300001_SM_1000_NS6system6detail10sequential3seqE,@object
	.size		_ZN41_INTERNAL_862f42c0_4_k_cu_344cf9c0_2228936thrust24THRUST_300001_SM_1000_NS6system6detail10sequential3seqE,(.L_29 - _ZN41_INTERNAL_862f42c0_4_k_cu_344cf9c0_2228936thrust24THRUST_300001_SM_1000_NS6system6detail10sequential3seqE)
_ZN41_INTERNAL_862f42c0_4_k_cu_344cf9c0_2228936thrust24THRUST_300001_SM_1000_NS6system6detail10sequential3seqE:
	.zero		1
.L_29:


//--------------------- .nv.constant0._ZN3cub18CUB_300001_SM_10006detail11EmptyKernelIvEEvv --------------------------
	.section	.nv.constant0._ZN3cub18CUB_300001_SM_10006detail11EmptyKernelIvEEvv,"a",@progbits
	.sectionflags	@""
	.align	4
.nv.constant0._ZN3cub18CUB_300001_SM_10006detail11EmptyKernelIvEEvv:
	.zero		896


//--------------------- SYMBOLS --------------------------

	.type		.nv.reservedSmem.offset0,@object
	.size		.nv.reservedSmem.offset0,0x4
